//
// Generated by NVIDIA NVVM Compiler
//
// Compiler Build ID: CL-36424714
// Cuda compilation tools, release 13.0, V13.0.88
// Based on NVVM 20.0.0
//

.version 9.0
.target sm_100
.address_size 64

	// .globl	_Z13Copy_List_gpuiPKfPf

.visible .entry _Z13Copy_List_gpuiPKfPf(
	.param .u32 _Z13Copy_List_gpuiPKfPf_param_0,
	.param .u64 .ptr .align 1 _Z13Copy_List_gpuiPKfPf_param_1,
	.param .u64 .ptr .align 1 _Z13Copy_List_gpuiPKfPf_param_2
)
{
	.reg .pred 	%p<7>;
	.reg .b32 	%r<31>;
	.reg .b32 	%f<6>;
	.reg .b64 	%rd<18>;

	ld.param.u32 	%r12, [_Z13Copy_List_gpuiPKfPf_param_0];
	ld.param.u64 	%rd3, [_Z13Copy_List_gpuiPKfPf_param_1];
	ld.param.u64 	%rd4, [_Z13Copy_List_gpuiPKfPf_param_2];
	cvta.to.global.u64 	%rd1, %rd4;
	cvta.to.global.u64 	%rd2, %rd3;
	mov.u32 	%r13, %tid.x;
	mov.u32 	%r14, %ntid.x;
	mov.u32 	%r15, %ctaid.x;
	mad.lo.s32 	%r29, %r14, %r15, %r13;
	mov.u32 	%r16, %nctaid.x;
	mul.lo.s32 	%r2, %r14, %r16;
	setp.ge.s32 	%p1, %r29, %r12;
	@%p1 bra 	$L__BB0_7;
	add.s32 	%r17, %r29, %r2;
	max.s32 	%r18, %r12, %r17;
	setp.lt.s32 	%p2, %r17, %r12;
	selp.u32 	%r19, 1, 0, %p2;
	add.s32 	%r20, %r17, %r19;
	sub.s32 	%r21, %r18, %r20;
	div.u32 	%r22, %r21, %r2;
	add.s32 	%r3, %r22, %r19;
	and.b32  	%r23, %r3, 3;
	setp.eq.s32 	%p3, %r23, 3;
	@%p3 bra 	$L__BB0_4;
	add.s32 	%r24, %r3, 1;
	and.b32  	%r25, %r24, 3;
	neg.s32 	%r27, %r25;
$L__BB0_3:
	.pragma "nounroll";
	mul.wide.s32 	%rd5, %r29, 4;
	add.s64 	%rd6, %rd1, %rd5;
	add.s64 	%rd7, %rd2, %rd5;
	ld.global.f32 	%f1, [%rd7];
	st.global.f32 	[%rd6], %f1;
	add.s32 	%r29, %r29, %r2;
	add.s32 	%r27, %r27, 1;
	setp.ne.s32 	%p4, %r27, 0;
	@%p4 bra 	$L__BB0_3;
$L__BB0_4:
	setp.lt.u32 	%p5, %r3, 3;
	@%p5 bra 	$L__BB0_7;
	mul.wide.s32 	%rd11, %r2, 4;
	shl.b32 	%r26, %r2, 2;
$L__BB0_6:
	mul.wide.s32 	%rd8, %r29, 4;
	add.s64 	%rd9, %rd2, %rd8;
	ld.global.f32 	%f2, [%rd9];
	add.s64 	%rd10, %rd1, %rd8;
	st.global.f32 	[%rd10], %f2;
	add.s64 	%rd12, %rd9, %rd11;
	ld.global.f32 	%f3, [%rd12];
	add.s64 	%rd13, %rd10, %rd11;
	st.global.f32 	[%rd13], %f3;
	add.s64 	%rd14, %rd12, %rd11;
	ld.global.f32 	%f4, [%rd14];
	add.s64 	%rd15, %rd13, %rd11;
	st.global.f32 	[%rd15], %f4;
	add.s64 	%rd16, %rd14, %rd11;
	ld.global.f32 	%f5, [%rd16];
	add.s64 	%rd17, %rd15, %rd11;
	st.global.f32 	[%rd17], %f5;
	add.s32 	%r29, %r26, %r29;
	setp.lt.s32 	%p6, %r29, %r12;
	@%p6 bra 	$L__BB0_6;
$L__BB0_7:
	ret;

}


// ===== COMPILED SASS (sm_100) =====

	.target	sm_100

	.elftype	@"ET_EXEC"


//--------------------- .note.nv.tkinfo           --------------------------
	.section	.note.nv.tkinfo,"",@"SHT_NOTE"
	.sectionflags	@"SHF_NOTE_NV_TKINFO"
	.tkinfo
        /*0018*/ 	.word	0x00000002
        /*0030*/ 	.string	""
        /*0030*/ 	.string	"ptxas"
        /*0030*/ 	.string	"Cuda compilation tools, release 13.0, V13.0.88"
        /*0030*/ 	.string	"Build cuda_13.0.r13.0/compiler.36424714_0"
        /*0030*/ 	.string	"-arch sm_100 -m 64 "



//--------------------- .note.nv.cuinfo           --------------------------
	.section	.note.nv.cuinfo,"",@"SHT_NOTE"
	.sectionflags	@"SHF_NOTE_NV_CUINFO"
        /*0018*/ 	.short	0x0002
        /*001a*/ 	.short	0x0064
        /*001c*/ 	.short	0x0082
	.zero		2


//--------------------- .nv.info                  --------------------------
	.section	.nv.info,"",@"SHT_CUDA_INFO"
	.align	4


	//----- nvinfo : EIATTR_REGCOUNT
	.align		4
        /*0000*/ 	.byte	0x04, 0x2f
        /*0002*/ 	.short	(.L_1 - .L_0)
	.align		4
.L_0:
        /*0004*/ 	.word	index@(_Z13Copy_List_gpuiPKfPf)
        /*0008*/ 	.word	0x0000001e


	//----- nvinfo : EIATTR_FRAME_SIZE
	.align		4
.L_1:
        /*000c*/ 	.byte	0x04, 0x11
        /*000e*/ 	.short	(.L_3 - .L_2)
	.align		4
.L_2:
        /*0010*/ 	.word	index@(_Z13Copy_List_gpuiPKfPf)
        /*0014*/ 	.word	0x00000000


	//----- nvinfo : EIATTR_MIN_STACK_SIZE
	.align		4
.L_3:
        /*0018*/ 	.byte	0x04, 0x12
        /*001a*/ 	.short	(.L_5 - .L_4)
	.align		4
.L_4:
        /*001c*/ 	.word	index@(_Z13Copy_List_gpuiPKfPf)
        /*0020*/ 	.word	0x00000000
.L_5:


//--------------------- .nv.compat                --------------------------
	.section	.nv.compat,"",@"SHT_CUDA_COMPAT_INFO"
	.align	4
        /*0000*/ 	.byte	0x02, 0x09, 0x00, 0x00, 0x02, 0x02, 0x01, 0x00, 0x02, 0x05, 0x05, 0x00, 0x03, 0x07, 0x01, 0x01
        /*0010*/ 	.byte	0x02, 0x03, 0x00, 0x00, 0x02, 0x06, 0x01, 0x00, 0x04, 0x0b, 0x08, 0x00, 0x09, 0x00, 0x00, 0x00
        /*0020*/ 	.byte	0x00, 0x00, 0x00, 0x00


//--------------------- .nv.info._Z13Copy_List_gpuiPKfPf --------------------------
	.section	.nv.info._Z13Copy_List_gpuiPKfPf,"",@"SHT_CUDA_INFO"
	.sectionflags	@""
	.align	4


	//----- nvinfo : EIATTR_CUDA_API_VERSION
	.align		4
        /*0000*/ 	.byte	0x04, 0x37
        /*0002*/ 	.short	(.L_7 - .L_6)
.L_6:
        /*0004*/ 	.word	0x00000082


	//----- nvinfo : EIATTR_KPARAM_INFO
	.align		4
.L_7:
        /*0008*/ 	.byte	0x04, 0x17
        /*000a*/ 	.short	(.L_9 - .L_8)
.L_8:
        /*000c*/ 	.word	0x00000000
        /*0010*/ 	.short	0x0002
        /*0012*/ 	.short	0x0010
        /*0014*/ 	.byte	0x00, 0xf5, 0x21, 0x00


	//----- nvinfo : EIATTR_KPARAM_INFO
	.align		4
.L_9:
        /*0018*/ 	.byte	0x04, 0x17
        /*001a*/ 	.short	(.L_11 - .L_10)
.L_10:
        /*001c*/ 	.word	0x00000000
        /*0020*/ 	.short	0x0001
        /*0022*/ 	.short	0x0008
        /*0024*/ 	.byte	0x00, 0xf5, 0x21, 0x00


	//----- nvinfo : EIATTR_KPARAM_INFO
	.align		4
.L_11:
        /*0028*/ 	.byte	0x04, 0x17
        /*002a*/ 	.short	(.L_13 - .L_12)
.L_12:
        /*002c*/ 	.word	0x00000000
        /*0030*/ 	.short	0x0000
        /*0032*/ 	.short	0x0000
        /*0034*/ 	.byte	0x00, 0xf0, 0x11, 0x00


	//----- nvinfo : EIATTR_SPARSE_MMA_MASK
	.align		4
.L_13:
        /*0038*/ 	.byte	0x03, 0x50
        /*003a*/ 	.short	0x0000


	//----- nvinfo : EIATTR_MAXREG_COUNT
	.align		4
        /*003c*/ 	.byte	0x03, 0x1b
        /*003e*/ 	.short	0x00ff


	//----- nvinfo : EIATTR_MERCURY_ISA_VERSION
	.align		4
        /*0040*/ 	.byte	0x03, 0x5f
        /*0042*/ 	.short	0x0101


	//----- nvinfo : EIATTR_VRC_CTA_INIT_COUNT
	.align		4
        /*0044*/ 	.byte	0x02, 0x4a
	.zero		1
	.zero		1


	//----- nvinfo : EIATTR_EXIT_INSTR_OFFSETS
	.align		4
        /*0048*/ 	.byte	0x04, 0x1c
        /*004a*/ 	.short	(.L_15 - .L_14)


	//   ....[0]....
.L_14:
        /*004c*/ 	.word	0x00000090


	//   ....[1]....
        /*0050*/ 	.word	0x00000380


	//   ....[2]....
        /*0054*/ 	.word	0x000004c0


	//----- nvinfo : EIATTR_CRS_STACK_SIZE
	.align		4
.L_15:
        /*0058*/ 	.byte	0x04, 0x1e
        /*005a*/ 	.short	(.L_17 - .L_16)
.L_16:
        /*005c*/ 	.word	0x00000000


	//----- nvinfo : EIATTR_CBANK_PARAM_SIZE
	.align		4
.L_17:
        /*0060*/ 	.byte	0x03, 0x19
        /*0062*/ 	.short	0x0018


	//----- nvinfo : EIATTR_PARAM_CBANK
	.align		4
        /*0064*/ 	.byte	0x04, 0x0a
        /*0066*/ 	.short	(.L_19 - .L_18)
	.align		4
.L_18:
        /*0068*/ 	.word	index@(.nv.constant0._Z13Copy_List_gpuiPKfPf)
        /*006c*/ 	.short	0x0380
        /*006e*/ 	.short	0x0018


	//----- nvinfo : EIATTR_SW_WAR
	.align		4
.L_19:
        /*0070*/ 	.byte	0x04, 0x36
        /*0072*/ 	.short	(.L_21 - .L_20)
.L_20:
        /*0074*/ 	.word	0x00000008
.L_21:


//--------------------- .nv.callgraph             --------------------------
	.section	.nv.callgraph,"",@"SHT_CUDA_CALLGRAPH"
	.align	4
	.sectionentsize	8
	.align		4
        /*0000*/ 	.word	0x00000000
	.align		4
        /*0004*/ 	.word	0xffffffff
	.align		4
        /*0008*/ 	.word	0x00000000
	.align		4
        /*000c*/ 	.word	0xfffffffe
	.align		4
        /*0010*/ 	.word	0x00000000
	.align		4
        /*0014*/ 	.word	0xfffffffd
	.align		4
        /*0018*/ 	.word	0x00000000
	.align		4
        /*001c*/ 	.word	0xfffffffc


//--------------------- .text._Z13Copy_List_gpuiPKfPf --------------------------
	.section	.text._Z13Copy_List_gpuiPKfPf,"ax",@progbits
	.align	128
        .global         _Z13Copy_List_gpuiPKfPf
        .type           _Z13Copy_List_gpuiPKfPf,@function
        .size           _Z13Copy_List_gpuiPKfPf,(.L_x_5 - _Z13Copy_List_gpuiPKfPf)
        .other          _Z13Copy_List_gpuiPKfPf,@"STO_CUDA_ENTRY STV_DEFAULT"
_Z13Copy_List_gpuiPKfPf:
.text._Z13Copy_List_gpuiPKfPf:
[----:B------:R-:W-:Y:S01]  /*0000*/  LDC R1, c[0x0][0x37c] ;  /* 0x0000df00ff017b82 */ /* 0x000fe20000000800 */
[----:B------:R-:W0:Y:S01]  /*0010*/  S2R R7, SR_TID.X ;  /* 0x0000000000077919 */ /* 0x000e220000002100 */
[----:B------:R-:W0:Y:S06]  /*0020*/  LDCU UR4, c[0x0][0x360] ;  /* 0x00006c00ff0477ac */ /* 0x000e2c0008000800 */
[----:B------:R-:W1:Y:S01]  /*0030*/  LDC R2, c[0x0][0x370] ;  /* 0x0000dc00ff027b82 */ /* 0x000e620000000800 */
[----:B------:R-:W0:Y:S01]  /*0040*/  S2R R0, SR_CTAID.X ;  /* 0x0000000000007919 */ /* 0x000e220000002500 */
[----:B------:R-:W2:Y:S01]  /*0050*/  LDCU UR6, c[0x0][0x380] ;  /* 0x00007000ff0677ac */ /* 0x000ea20008000800 */
[----:B0-----:R-:W-:-:S02]  /*0060*/  IMAD R7, R0, UR4, R7 ;  /* 0x0000000400077c24 */ /* 0x001fc4000f8e0207 */
[----:B-1----:R-:W-:-:S03]  /*0070*/  IMAD R0, R2, UR4, RZ ;  /* 0x0000000402007c24 */ /* 0x002fc6000f8e02ff */
[----:B--2---:R-:W-:-:S13]  /*0080*/  ISETP.GE.AND P0, PT, R7, UR6, PT ;  /* 0x0000000607007c0c */ /* 0x004fda000bf06270 */
[----:B------:R-:W-:Y:S05]  /*0090*/  @P0 EXIT ;  /* 0x000000000000094d */ /* 0x000fea0003800000 */
[----:B------:R-:W0:Y:S01]  /*00a0*/  I2F.U32.RP R8, R0 ;  /* 0x0000000000087306 */ /* 0x000e220000209000 */
[C---:B------:R-:W-:Y:S01]  /*00b0*/  IADD3 R4, PT, PT, R0.reuse, R7, RZ ;  /* 0x0000000700047210 */ /* 0x040fe20007ffe0ff */
[----:B------:R-:W-:Y:S01]  /*00c0*/  IMAD.MOV R9, RZ, RZ, -R0 ;  /* 0x000000ffff097224 */ /* 0x000fe200078e0a00 */
[----:B------:R-:W-:Y:S01]  /*00d0*/  ISETP.NE.U32.AND P2, PT, R0, RZ, PT ;  /* 0x000000ff0000720c */ /* 0x000fe20003f45070 */
[----:B------:R-:W1:Y:S01]  /*00e0*/  LDCU.64 UR4, c[0x0][0x358] ;  /* 0x00006b00ff0477ac */ /* 0x000e620008000a00 */
[C---:B------:R-:W-:Y:S01]  /*00f0*/  ISETP.GE.AND P0, PT, R4.reuse, UR6, PT ;  /* 0x0000000604007c0c */ /* 0x040fe2000bf06270 */
[----:B------:R-:W-:Y:S01]  /*0100*/  BSSY.RECONVERGENT B0, `(.L_x_0) ;  /* 0x0000027000007945 */ /* 0x000fe20003800200 */
[----:B------:R-:W-:Y:S02]  /*0110*/  VIMNMX R5, PT, PT, R4, UR6, !PT ;  /* 0x0000000604057c48 */ /* 0x000fe4000ffe0100 */
[----:B------:R-:W-:-:S04]  /*0120*/  SEL R6, RZ, 0x1, P0 ;  /* 0x00000001ff067807 */ /* 0x000fc80000000000 */
[----:B------:R-:W-:Y:S01]  /*0130*/  IADD3 R5, PT, PT, R5, -R4, -R6 ;  /* 0x8000000405057210 */ /* 0x000fe20007ffe806 */
[----:B0-----:R-:W0:Y:S02]  /*0140*/  MUFU.RCP R8, R8 ;  /* 0x0000000800087308 */ /* 0x001e240000001000 */
[----:B0-----:R-:W-:-:S06]  /*0150*/  IADD3 R2, PT, PT, R8, 0xffffffe, RZ ;  /* 0x0ffffffe08027810 */ /* 0x001fcc0007ffe0ff */
[----:B------:R0:W2:Y:S02]  /*0160*/  F2I.FTZ.U32.TRUNC.NTZ R3, R2 ;  /* 0x0000000200037305 */ /* 0x0000a4000021f000 */
[----:B0-----:R-:W-:Y:S02]  /*0170*/  IMAD.MOV.U32 R2, RZ, RZ, RZ ;  /* 0x000000ffff027224 */ /* 0x001fe400078e00ff */
[----:B--2---:R-:W-:-:S04]  /*0180*/  IMAD R9, R9, R3, RZ ;  /* 0x0000000309097224 */ /* 0x004fc800078e02ff */
[----:B------:R-:W-:-:S06]  /*0190*/  IMAD.HI.U32 R8, R3, R9, R2 ;  /* 0x0000000903087227 */ /* 0x000fcc00078e0002 */
[----:B------:R-:W-:-:S05]  /*01a0*/  IMAD.HI.U32 R9, R8, R5, RZ ;  /* 0x0000000508097227 */ /* 0x000fca00078e00ff */
[----:B------:R-:W-:-:S05]  /*01b0*/  IADD3 R2, PT, PT, -R9, RZ, RZ ;  /* 0x000000ff09027210 */ /* 0x000fca0007ffe1ff */
[----:B------:R-:W-:Y:S02]  /*01c0*/  IMAD R5, R0, R2, R5 ;  /* 0x0000000200057224 */ /* 0x000fe400078e0205 */
[----:B------:R-:W0:Y:S03]  /*01d0*/  LDC.64 R2, c[0x0][0x388] ;  /* 0x0000e200ff027b82 */ /* 0x000e260000000a00 */
[----:B------:R-:W-:-:S13]  /*01e0*/  ISETP.GE.U32.AND P0, PT, R5, R0, PT ;  /* 0x000000000500720c */ /* 0x000fda0003f06070 */
[----:B------:R-:W-:Y:S01]  /*01f0*/  @P0 IMAD.IADD R5, R5, 0x1, -R0 ;  /* 0x0000000105050824 */ /* 0x000fe200078e0a00 */
[----:B------:R-:W-:-:S04]  /*0200*/  @P0 IADD3 R9, PT, PT, R9, 0x1, RZ ;  /* 0x0000000109090810 */ /* 0x000fc80007ffe0ff */
[-C--:B------:R-:W-:Y:S02]  /*0210*/  ISETP.GE.U32.AND P1, PT, R5, R0.reuse, PT ;  /* 0x000000000500720c */ /* 0x080fe40003f26070 */
[----:B------:R-:W2:Y:S11]  /*0220*/  LDC.64 R4, c[0x0][0x390] ;  /* 0x0000e400ff047b82 */ /* 0x000eb60000000a00 */
[----:B------:R-:W-:Y:S01]  /*0230*/  @P1 VIADD R9, R9, 0x1 ;  /* 0x0000000109091836 */ /* 0x000fe20000000000 */
[----:B------:R-:W-:-:S04]  /*0240*/  @!P2 LOP3.LUT R9, RZ, R0, RZ, 0x33, !PT ;  /* 0x00000000ff09a212 */ /* 0x000fc800078e33ff */
[----:B------:R-:W-:-:S04]  /*0250*/  IADD3 R6, PT, PT, R6, R9, RZ ;  /* 0x0000000906067210 */ /* 0x000fc80007ffe0ff */
[C---:B------:R-:W-:Y:S02]  /*0260*/  LOP3.LUT R8, R6.reuse, 0x3, RZ, 0xc0, !PT ;  /* 0x0000000306087812 */ /* 0x040fe400078ec0ff */
[----:B------:R-:W-:Y:S02]  /*0270*/  ISETP.GE.U32.AND P1, PT, R6, 0x3, PT ;  /* 0x000000030600780c */ /* 0x000fe40003f26070 */
[----:B------:R-:W-:-:S13]  /*0280*/  ISETP.NE.AND P0, PT, R8, 0x3, PT ;  /* 0x000000030800780c */ /* 0x000fda0003f05270 */
[----:B01----:R-:W-:Y:S05]  /*0290*/  @!P0 BRA `(.L_x_1) ;  /* 0x0000000000348947 */ /* 0x003fea0003800000 */
[----:B------:R-:W0:Y:S01]  /*02a0*/  LDC.64 R12, c[0x0][0x390] ;  /* 0x0000e400ff0c7b82 */ /* 0x000e220000000a00 */
[----:B------:R-:W-:-:S05]  /*02b0*/  VIADD R6, R6, 0x1 ;  /* 0x0000000106067836 */ /* 0x000fca0000000000 */
[----:B------:R-:W-:Y:S02]  /*02c0*/  LOP3.LUT R6, R6, 0x3, RZ, 0xc0, !PT ;  /* 0x0000000306067812 */ /* 0x000fe400078ec0ff */
[----:B------:R-:W1:Y:S02]  /*02d0*/  LDC.64 R14, c[0x0][0x388] ;  /* 0x0000e200ff0e7b82 */ /* 0x000e640000000a00 */
[----:B------:R-:W-:-:S07]  /*02e0*/  IADD3 R6, PT, PT, -R6, RZ, RZ ;  /* 0x000000ff06067210 */ /* 0x000fce0007ffe1ff */
.L_x_2:
[----:B-1-3--:R-:W-:-:S06]  /*02f0*/  IMAD.WIDE R10, R7, 0x4, R14 ;  /* 0x00000004070a7825 */ /* 0x00afcc00078e020e */
[----:B------:R-:W3:Y:S01]  /*0300*/  LDG.E R11, desc[UR4][R10.64] ;  /* 0x000000040a0b7981 */ /* 0x000ee2000c1e1900 */
[----:B0-----:R-:W-:Y:S01]  /*0310*/  IMAD.WIDE R8, R7, 0x4, R12 ;  /* 0x0000000407087825 */ /* 0x001fe200078e020c */
[----:B------:R-:W-:-:S03]  /*0320*/  IADD3 R7, PT, PT, R0, R7, RZ ;  /* 0x0000000700077210 */ /* 0x000fc60007ffe0ff */
[----:B------:R-:W-:-:S05]  /*0330*/  VIADD R6, R6, 0x1 ;  /* 0x0000000106067836 */ /* 0x000fca0000000000 */
[----:B------:R-:W-:Y:S01]  /*0340*/  ISETP.NE.AND P0, PT, R6, RZ, PT ;  /* 0x000000ff0600720c */ /* 0x000fe20003f05270 */
[----:B---3--:R3:W-:-:S12]  /*0350*/  STG.E desc[UR4][R8.64], R11 ;  /* 0x0000000b08007986 */ /* 0x0087d8000c101904 */
[----:B------:R-:W-:Y:S05]  /*0360*/  @P0 BRA `(.L_x_2) ;  /* 0xfffffffc00e00947 */ /* 0x000fea000383ffff */
.L_x_1:
[----:B------:R-:W-:Y:S05]  /*0370*/  BSYNC.RECONVERGENT B0 ;  /* 0x0000000000007941 */ /* 0x000fea0003800200 */
.L_x_0:
[----:B------:R-:W-:Y:S05]  /*0380*/  @!P1 EXIT ;  /* 0x000000000000994d */ /* 0x000fea0003800000 */
.L_x_3:
[----:B0-----:R-:W-:-:S05]  /*0390*/  IMAD.WIDE R18, R7, 0x4, R2 ;  /* 0x0000000407127825 */ /* 0x001fca00078e0202 */
[----:B------:R-:W4:Y:S01]  /*03a0*/  LDG.E R23, desc[UR4][R18.64] ;  /* 0x0000000412177981 */ /* 0x000f22000c1e1900 */
[----:B--2---:R-:W-:-:S04]  /*03b0*/  IMAD.WIDE R20, R7, 0x4, R4 ;  /* 0x0000000407147825 */ /* 0x004fc800078e0204 */
[C---:B---3--:R-:W-:Y:S01]  /*03c0*/  IMAD.WIDE R8, R0.reuse, 0x4, R18 ;  /* 0x0000000400087825 */ /* 0x048fe200078e0212 */
[----:B----4-:R0:W-:Y:S04]  /*03d0*/  STG.E desc[UR4][R20.64], R23 ;  /* 0x0000001714007986 */ /* 0x0101e8000c101904 */
[----:B------:R-:W2:Y:S01]  /*03e0*/  LDG.E R25, desc[UR4][R8.64] ;  /* 0x0000000408197981 */ /* 0x000ea2000c1e1900 */
[----:B------:R-:W-:-:S04]  /*03f0*/  IMAD.WIDE R10, R0, 0x4, R20 ;  /* 0x00000004000a7825 */ /* 0x000fc800078e0214 */
[C---:B------:R-:W-:Y:S01]  /*0400*/  IMAD.WIDE R12, R0.reuse, 0x4, R8 ;  /* 0x00000004000c7825 */ /* 0x040fe200078e0208 */
[----:B--2---:R0:W-:Y:S04]  /*0410*/  STG.E desc[UR4][R10.64], R25 ;  /* 0x000000190a007986 */ /* 0x0041e8000c101904 */
[----:B------:R-:W2:Y:S01]  /*0420*/  LDG.E R27, desc[UR4][R12.64] ;  /* 0x000000040c1b7981 */ /* 0x000ea2000c1e1900 */
[----:B------:R-:W-:-:S04]  /*0430*/  IMAD.WIDE R14, R0, 0x4, R10 ;  /* 0x00000004000e7825 */ /* 0x000fc800078e020a */
[C---:B------:R-:W-:Y:S01]  /*0440*/  IMAD.WIDE R16, R0.reuse, 0x4, R12 ;  /* 0x0000000400107825 */ /* 0x040fe200078e020c */
[----:B--2---:R0:W-:Y:S05]  /*0450*/  STG.E desc[UR4][R14.64], R27 ;  /* 0x0000001b0e007986 */ /* 0x0041ea000c101904 */
[----:B------:R-:W2:Y:S01]  /*0460*/  LDG.E R17, desc[UR4][R16.64] ;  /* 0x0000000410117981 */ /* 0x000ea2000c1e1900 */
[C---:B------:R-:W-:Y:S01]  /*0470*/  IMAD.WIDE R18, R0.reuse, 0x4, R14 ;  /* 0x0000000400127825 */ /* 0x040fe200078e020e */
[----:B------:R-:W-:-:S04]  /*0480*/  LEA R7, R0, R7, 0x2 ;  /* 0x0000000700077211 */ /* 0x000fc800078e10ff */
[----:B------:R-:W-:Y:S01]  /*0490*/  ISETP.GE.AND P0, PT, R7, UR6, PT ;  /* 0x0000000607007c0c */ /* 0x000fe2000bf06270 */
[----:B--2---:R0:W-:-:S12]  /*04a0*/  STG.E desc[UR4][R18.64], R17 ;  /* 0x0000001112007986 */ /* 0x0041d8000c101904 */
[----:B------:R-:W-:Y:S05]  /*04b0*/  @!P0 BRA `(.L_x_3) ;  /* 0xfffffffc00b48947 */ /* 0x000fea000383ffff */
[----:B------:R-:W-:Y:S05]  /*04c0*/  EXIT ;  /* 0x000000000000794d */ /* 0x000fea0003800000 */
.L_x_4:
[----:B------:R-:W-:-:S00]  /*04d0*/  BRA `(.L_x_4) ;  /* 0xfffffffc00fc7947 */ /* 0x000fc0000383ffff */
[----:B------:R-:W-:-:S00]  /*04e0*/  NOP ;  /* 0x0000000000007918 */ /* 0x000fc00000000000 */
        /* <DEDUP_REMOVED lines=9> */
.L_x_5:


//--------------------- .nv.shared.reserved.0     --------------------------
	.section	.nv.shared.reserved.0,"aw",@nobits
	.weak		__nv_reservedSMEM_offset_0_alias
	.size		__nv_reservedSMEM_offset_0_alias, 0, 64
	.other		__nv_reservedSMEM_offset_0_alias,@"STO_CUDA_RESERVED_SHARED STV_DEFAULT"
__nv_reservedSMEM_offset_0_alias:
	.zero		0
	.zero		64


//--------------------- .nv.constant0._Z13Copy_List_gpuiPKfPf --------------------------
	.section	.nv.constant0._Z13Copy_List_gpuiPKfPf,"a",@progbits
	.sectionflags	@""
	.align	4
.nv.constant0._Z13Copy_List_gpuiPKfPf:
	.zero		920


//--------------------- SYMBOLS --------------------------

	.type		.nv.reservedSmem.offset0,@object
	.size		.nv.reservedSmem.offset0,0x4
